	.headerflags	@"EF_CUDA_TEXMODE_UNIFIED EF_CUDA_64BIT_ADDRESS EF_CUDA_ACCELERATORS EF_CUDA_SM90 EF_CUDA_VIRTUAL_SM(EF_CUDA_SM90)"
	.elftype	@"ET_EXEC"


//--------------------- .nv.info                  --------------------------
	.section	.nv.info,"",@"SHT_CUDA_INFO"
	.align	4


	//----- nvinfo : EIATTR_REGCOUNT
	.align		4
        /*0000*/ 	.byte	0x04, 0x2f
        /*0002*/ 	.short	(.L_1 - .L_0)
	.align		4
.L_0:
        /*0004*/ 	.word	index@(triton_poi_fused_cat_22)
        /*0008*/ 	.word	0x00000020


	//----- nvinfo : EIATTR_MIN_STACK_SIZE
	.align		4
.L_1:
        /*000c*/ 	.byte	0x04, 0x12
        /*000e*/ 	.short	(.L_3 - .L_2)
	.align		4
.L_2:
        /*0010*/ 	.word	index@(triton_poi_fused_cat_22)
        /*0014*/ 	.word	0x00000000


	//----- nvinfo : EIATTR_FRAME_SIZE
	.align		4
.L_3:
        /*0018*/ 	.byte	0x04, 0x11
        /*001a*/ 	.short	(.L_5 - .L_4)
	.align		4
.L_4:
        /*001c*/ 	.word	index@(triton_poi_fused_cat_22)
        /*0020*/ 	.word	0x00000000


	//----- nvinfo : EIATTR_MIN_STACK_SIZE
	.align		4
.L_5:
        /*0024*/ 	.byte	0x04, 0x12
        /*0026*/ 	.short	(.L_7 - .L_6)
	.align		4
.L_6:
        /*0028*/ 	.word	index@(triton_poi_fused_cat_22)
        /*002c*/ 	.word	0x00000000
.L_7:


//--------------------- .nv.info.triton_poi_fused_cat_22 --------------------------
	.section	.nv.info.triton_poi_fused_cat_22,"",@"SHT_CUDA_INFO"
	.sectionflags	@""
	.align	4


	//----- nvinfo : EIATTR_CUDA_API_VERSION
	.align		4
        /*0000*/ 	.byte	0x04, 0x37
        /*0002*/ 	.short	(.L_9 - .L_8)
.L_8:
        /*0004*/ 	.word	0x0000007c


	//----- nvinfo : EIATTR_KPARAM_INFO
	.align		4
.L_9:
        /*0008*/ 	.byte	0x04, 0x17
        /*000a*/ 	.short	(.L_11 - .L_10)
.L_10:
        /*000c*/ 	.word	0x00000000
        /*0010*/ 	.short	0x0005
        /*0012*/ 	.short	0x0028
        /*0014*/ 	.byte	0x00, 0xf0, 0x11, 0x00


	//----- nvinfo : EIATTR_KPARAM_INFO
	.align		4
.L_11:
        /*0018*/ 	.byte	0x04, 0x17
        /*001a*/ 	.short	(.L_13 - .L_12)
.L_12:
        /*001c*/ 	.word	0x00000000
        /*0020*/ 	.short	0x0004
        /*0022*/ 	.short	0x0020
        /*0024*/ 	.byte	0x00, 0xf4, 0x21, 0x00


	//----- nvinfo : EIATTR_KPARAM_INFO
	.align		4
.L_13:
        /*0028*/ 	.byte	0x04, 0x17
        /*002a*/ 	.short	(.L_15 - .L_14)
.L_14:
        /*002c*/ 	.word	0x00000000
        /*0030*/ 	.short	0x0003
        /*0032*/ 	.short	0x0018
        /*0034*/ 	.byte	0x00, 0xf4, 0x21, 0x00


	//----- nvinfo : EIATTR_KPARAM_INFO
	.align		4
.L_15:
        /*0038*/ 	.byte	0x04, 0x17
        /*003a*/ 	.short	(.L_17 - .L_16)
.L_16:
        /*003c*/ 	.word	0x00000000
        /*0040*/ 	.short	0x0002
        /*0042*/ 	.short	0x0010
        /*0044*/ 	.byte	0x00, 0xf4, 0x21, 0x00


	//----- nvinfo : EIATTR_KPARAM_INFO
	.align		4
.L_17:
        /*0048*/ 	.byte	0x04, 0x17
        /*004a*/ 	.short	(.L_19 - .L_18)
.L_18:
        /*004c*/ 	.word	0x00000000
        /*0050*/ 	.short	0x0001
        /*0052*/ 	.short	0x0008
        /*0054*/ 	.byte	0x00, 0xf4, 0x21, 0x00


	//----- nvinfo : EIATTR_KPARAM_INFO
	.align		4
.L_19:
        /*0058*/ 	.byte	0x04, 0x17
        /*005a*/ 	.short	(.L_21 - .L_20)
.L_20:
        /*005c*/ 	.word	0x00000000
        /*0060*/ 	.short	0x0000
        /*0062*/ 	.short	0x0000
        /*0064*/ 	.byte	0x00, 0xf4, 0x21, 0x00


	//----- nvinfo : EIATTR_SPARSE_MMA_MASK
	.align		4
.L_21:
        /*0068*/ 	.byte	0x03, 0x50
        /*006a*/ 	.short	0x0000


	//----- nvinfo : EIATTR_MAXREG_COUNT
	.align		4
        /*006c*/ 	.byte	0x03, 0x1b
        /*006e*/ 	.short	0x00ff


	//----- nvinfo : EIATTR_EXIT_INSTR_OFFSETS
	.align		4
        /*0070*/ 	.byte	0x04, 0x1c
        /*0072*/ 	.short	(.L_23 - .L_22)


	//   ....[0]....
.L_22:
        /*0074*/ 	.word	0x00000d30


	//   ....[1]....
        /*0078*/ 	.word	0x00000d50


	//----- nvinfo : EIATTR_REQNTID
	.align		4
.L_23:
        /*007c*/ 	.byte	0x04, 0x10
        /*007e*/ 	.short	(.L_25 - .L_24)
.L_24:
        /*0080*/ 	.word	0x00000080
        /*0084*/ 	.word	0x00000001
        /*0088*/ 	.word	0x00000001


	//----- nvinfo : EIATTR_CBANK_PARAM_SIZE
	.align		4
.L_25:
        /*008c*/ 	.byte	0x03, 0x19
        /*008e*/ 	.short	0x002c


	//----- nvinfo : EIATTR_PARAM_CBANK
	.align		4
        /*0090*/ 	.byte	0x04, 0x0a
        /*0092*/ 	.short	(.L_27 - .L_26)
	.align		4
.L_26:
        /*0094*/ 	.word	index@(.nv.constant0.triton_poi_fused_cat_22)
        /*0098*/ 	.short	0x0210
        /*009a*/ 	.short	0x002c


	//----- nvinfo : EIATTR_SW_WAR
	.align		4
.L_27:
        /*009c*/ 	.byte	0x04, 0x36
        /*009e*/ 	.short	(.L_29 - .L_28)
.L_28:
        /*00a0*/ 	.word	0x00000008
.L_29:


//--------------------- .nv.callgraph             --------------------------
	.section	.nv.callgraph,"",@"SHT_CUDA_CALLGRAPH"
	.align	4
	.sectionentsize	8
	.align		4
        /*0000*/ 	.word	0x00000000
	.align		4
        /*0004*/ 	.word	0xffffffff
	.align		4
        /*0008*/ 	.word	0x00000000
	.align		4
        /*000c*/ 	.word	0xfffffffe
	.align		4
        /*0010*/ 	.word	0x00000000
	.align		4
        /*0014*/ 	.word	0xfffffffd
	.align		4
        /*0018*/ 	.word	0x00000000
	.align		4
        /*001c*/ 	.word	0xfffffffc


//--------------------- .text.triton_poi_fused_cat_22 --------------------------
	.section	.text.triton_poi_fused_cat_22,"ax",@progbits
	.align	128
        .global         triton_poi_fused_cat_22
        .type           triton_poi_fused_cat_22,@function
        .size           triton_poi_fused_cat_22,(.L_x_1 - triton_poi_fused_cat_22)
        .other          triton_poi_fused_cat_22,@"STO_CUDA_ENTRY STV_DEFAULT"
triton_poi_fused_cat_22:
.text.triton_poi_fused_cat_22:
[----:B------:R-:W0:Y:S02]  /*0000*/  LDC R1, c[0x0][0x28] ;  /* 0x00000a00ff017b82 */ /* 0x000e240000000800 */
[----:B------:R-:W1:Y:S01]  /*0010*/  S2R R0, SR_TID.X ;  /* 0x0000000000007919 */ /* 0x000e620000002100 */
[----:B------:R-:W2:Y:S01]  /*0020*/  LDC.64 R20, c[0x0][0x228] ;  /* 0x00008a00ff147b82 */ /* 0x000ea20000000a00 */
[----:B------:R-:W-:Y:S01]  /*0030*/  ULDC.64 UR6, c[0x0][0x220] ;  /* 0x0000880000067ab9 */ /* 0x000fe20000000a00 */
[----:B------:R-:W-:Y:S01]  /*0040*/  CS2R R8, SRZ ;  /* 0x0000000000087805 */ /* 0x000fe2000001ff00 */
[----:B------:R-:W3:Y:S01]  /*0050*/  S2R R3, SR_CTAID.X ;  /* 0x0000000000037919 */ /* 0x000ee20000002500 */
[----:B------:R-:W-:Y:S02]  /*0060*/  CS2R R10, SRZ ;  /* 0x00000000000a7805 */ /* 0x000fe4000001ff00 */
[----:B------:R-:W-:Y:S01]  /*0070*/  CS2R R6, SRZ ;  /* 0x0000000000067805 */ /* 0x000fe2000001ff00 */
[----:B------:R-:W-:Y:S01]  /*0080*/  ULDC.64 UR4, c[0x0][0x208] ;  /* 0x0000820000047ab9 */ /* 0x000fe20000000a00 */
[----:B------:R-:W4:Y:S01]  /*0090*/  LDC.64 R26, c[0x0][0x218] ;  /* 0x00008600ff1a7b82 */ /* 0x000f220000000a00 */
[----:B-1----:R-:W-:-:S05]  /*00a0*/  IMAD.SHL.U32 R0, R0, 0x4, RZ ;  /* 0x0000000400007824 */ /* 0x002fca00078e00ff */
[----:B------:R-:W-:-:S05]  /*00b0*/  LOP3.LUT R0, R0, 0x1fc, RZ, 0xc0, !PT ;  /* 0x000001fc00007812 */ /* 0x000fca00078ec0ff */
[----:B---3--:R-:W-:-:S04]  /*00c0*/  IMAD R2, R3, 0x400, R0 ;  /* 0x0000040003027824 */ /* 0x008fc800078e0200 */
[C---:B------:R-:W-:Y:S01]  /*00d0*/  IMAD.HI R0, R2.reuse, 0x2aaaaaab, RZ ;  /* 0x2aaaaaab02007827 */ /* 0x040fe200078e02ff */
[----:B------:R-:W-:-:S04]  /*00e0*/  ISETP.GE.AND P2, PT, R2, 0x168600, PT ;  /* 0x001686000200780c */ /* 0x000fc80003f46270 */
[----:B------:R-:W-:-:S04]  /*00f0*/  SHF.R.U32.HI R3, RZ, 0x1f, R0 ;  /* 0x0000001fff037819 */ /* 0x000fc80000011600 */
[----:B------:R-:W-:-:S05]  /*0100*/  LEA.HI.SX32 R3, R0, R3, 0x1a ;  /* 0x0000000300037211 */ /* 0x000fca00078fd2ff */
[C---:B------:R-:W-:Y:S02]  /*0110*/  IMAD R0, R3.reuse, 0xc0, RZ ;  /* 0x000000c003007824 */ /* 0x040fe400078e02ff */
[----:B------:R-:W-:-:S03]  /*0120*/  IMAD R3, R3, -0x180, R2 ;  /* 0xfffffe8003037824 */ /* 0x000fc600078e0202 */
[----:B------:R-:W-:Y:S01]  /*0130*/  SHF.R.S32.HI R4, RZ, 0x1f, R0 ;  /* 0x0000001fff047819 */ /* 0x000fe20000011400 */
[C---:B--2---:R-:W-:Y:S01]  /*0140*/  IMAD.WIDE R12, R3.reuse, 0x4, R20 ;  /* 0x00000004030c7825 */ /* 0x044fe200078e0214 */
[----:B------:R-:W-:Y:S02]  /*0150*/  IADD3 R5, P0, R3, R0, RZ ;  /* 0x0000000003057210 */ /* 0x000fe40007f1e0ff */
[C---:B------:R-:W-:Y:S02]  /*0160*/  ISETP.GT.AND P1, PT, R3.reuse, 0xbf, !P2 ;  /* 0x000000bf0300780c */ /* 0x040fe40005724270 */
[----:B------:R-:W-:Y:S02]  /*0170*/  LEA.HI.X.SX32 R4, R3, R4, 0x1, P0 ;  /* 0x0000000403047211 */ /* 0x000fe400000f0eff */
[----:B------:R-:W-:-:S04]  /*0180*/  LEA R22, P0, R5, UR6, 0x2 ;  /* 0x0000000605167c11 */ /* 0x000fc8000f8010ff */
[----:B------:R-:W-:Y:S02]  /*0190*/  LEA.HI.X R23, R5, UR7, R4, 0x2, P0 ;  /* 0x0000000705177c11 */ /* 0x000fe400080f1404 */
[----:B------:R-:W-:-:S03]  /*01a0*/  CS2R R4, SRZ ;  /* 0x0000000000047805 */ /* 0x000fc6000001ff00 */
[----:B------:R-:W2:Y:S04]  /*01b0*/  @P1 LDG.E.EL.128 R8, desc[UR4][R12.64+-0x300] ;  /* 0xfffd00040c081981 */ /* 0x000ea8000c2e1d00 */
[----:B------:R1:W3:Y:S01]  /*01c0*/  @P1 LDG.E.EL.128 R4, desc[UR4][R22.64+-0x300] ;  /* 0xfffd000416041981 */ /* 0x0002e2000c2e1d00 */
[----:B------:R-:W-:Y:S01]  /*01d0*/  VIADD R16, R2, 0x200 ;  /* 0x0000020002107836 */ /* 0x000fe20000000000 */
[----:B------:R-:W-:-:S03]  /*01e0*/  ISETP.GE.AND P3, PT, R3, 0xc0, PT ;  /* 0x000000c00300780c */ /* 0x000fc60003f66270 */
[----:B------:R-:W-:Y:S01]  /*01f0*/  IMAD.HI R14, R16, 0x2aaaaaab, RZ ;  /* 0x2aaaaaab100e7827 */ /* 0x000fe200078e02ff */
[----:B------:R-:W-:-:S04]  /*0200*/  ISETP.LT.AND P4, PT, R2, 0x168600, !P3 ;  /* 0x001686000200780c */ /* 0x000fc80005f81270 */
[----:B------:R-:W-:Y:S01]  /*0210*/  SHF.R.U32.HI R15, RZ, 0x1f, R14 ;  /* 0x0000001fff0f7819 */ /* 0x000fe2000001160e */
[----:B-1----:R-:W1:Y:S03]  /*0220*/  LDC.64 R22, c[0x0][0x210] ;  /* 0x00008400ff167b82 */ /* 0x002e660000000a00 */
[----:B------:R-:W-:-:S05]  /*0230*/  LEA.HI.SX32 R15, R14, R15, 0x1a ;  /* 0x0000000f0e0f7211 */ /* 0x000fca00078fd2ff */
[C---:B------:R-:W-:Y:S02]  /*0240*/  IMAD R17, R15.reuse, 0xc0, RZ ;  /* 0x000000c00f117824 */ /* 0x040fe400078e02ff */
[----:B------:R-:W-:-:S03]  /*0250*/  IMAD R18, R15, -0x180, R16 ;  /* 0xfffffe800f127824 */ /* 0x000fc600078e0210 */
[----:B------:R-:W-:Y:S02]  /*0260*/  SHF.R.S32.HI R15, RZ, 0x1f, R17 ;  /* 0x0000001fff0f7819 */ /* 0x000fe40000011411 */
[----:B------:R-:W-:-:S04]  /*0270*/  IADD3 R19, P0, R18, R17, RZ ;  /* 0x0000001112137210 */ /* 0x000fc80007f1e0ff */
[----:B------:R-:W-:Y:S02]  /*0280*/  LEA.HI.X.SX32 R24, R18, R15, 0x1, P0 ;  /* 0x0000000f12187211 */ /* 0x000fe400000f0eff */
[----:B------:R-:W-:-:S04]  /*0290*/  LEA R14, P0, R19, UR6, 0x2 ;  /* 0x00000006130e7c11 */ /* 0x000fc8000f8010ff */
[----:B------:R-:W-:Y:S02]  /*02a0*/  LEA.HI.X R15, R19, UR7, R24, 0x2, P0 ;  /* 0x00000007130f7c11 */ /* 0x000fe400080f1418 */
[----:B------:R-:W-:-:S04]  /*02b0*/  ISETP.GE.AND P0, PT, R16, 0x168600, PT ;  /* 0x001686001000780c */ /* 0x000fc80003f06270 */
[----:B------:R-:W-:Y:S01]  /*02c0*/  ISETP.GT.AND P6, PT, R18, 0xbf, !P0 ;  /* 0x000000bf1200780c */ /* 0x000fe200047c4270 */
[----:B------:R-:W-:-:S04]  /*02d0*/  IMAD.IADD R29, R3, 0x1, R0 ;  /* 0x00000001031d7824 */ /* 0x000fc800078e0200 */
[----:B-1----:R-:W-:Y:S01]  /*02e0*/  IMAD.WIDE R28, R29, 0x4, R22 ;  /* 0x000000041d1c7825 */ /* 0x002fe200078e0216 */
[----:B--2---:R-:W-:Y:S02]  /*02f0*/  SEL R25, R8, RZ, P1 ;  /* 0x000000ff08197207 */ /* 0x004fe40000800000 */
[----:B------:R-:W-:Y:S02]  /*0300*/  SEL R8, R9, RZ, P1 ;  /* 0x000000ff09087207 */ /* 0x000fe40000800000 */
[----:B---3--:R-:W-:Y:S02]  /*0310*/  SEL R4, R4, RZ, P1 ;  /* 0x000000ff04047207 */ /* 0x008fe40000800000 */
[----:B------:R-:W-:Y:S02]  /*0320*/  SEL R5, R5, RZ, P1 ;  /* 0x000000ff05057207 */ /* 0x000fe40000800000 */
[----:B------:R-:W-:Y:S01]  /*0330*/  SEL R24, R6, RZ, P1 ;  /* 0x000000ff06187207 */ /* 0x000fe20000800000 */
[----:B------:R-:W-:Y:S01]  /*0340*/  FADD R25, R4, R25 ;  /* 0x0000001904197221 */ /* 0x000fe20000000000 */
[----:B------:R-:W-:Y:S01]  /*0350*/  SEL R9, R10, RZ, P1 ;  /* 0x000000ff0a097207 */ /* 0x000fe20000800000 */
[----:B------:R-:W-:Y:S01]  /*0360*/  FADD R19, R5, R8 ;  /* 0x0000000805137221 */ /* 0x000fe20000000000 */
[----:B------:R-:W-:-:S02]  /*0370*/  SEL R12, R7, RZ, P1 ;  /* 0x000000ff070c7207 */ /* 0x000fc40000800000 */
[----:B------:R-:W-:Y:S02]  /*0380*/  CS2R R4, SRZ ;  /* 0x0000000000047805 */ /* 0x000fe4000001ff00 */
[----:B------:R-:W-:Y:S02]  /*0390*/  CS2R R6, SRZ ;  /* 0x0000000000067805 */ /* 0x000fe4000001ff00 */
[----:B------:R-:W-:Y:S01]  /*03a0*/  SEL R13, R11, RZ, P1 ;  /* 0x000000ff0b0d7207 */ /* 0x000fe20000800000 */
[----:B------:R-:W-:Y:S01]  /*03b0*/  FADD R24, R24, R9 ;  /* 0x0000000918187221 */ /* 0x000fe20000000000 */
[----:B------:R-:W-:Y:S02]  /*03c0*/  CS2R R8, SRZ ;  /* 0x0000000000087805 */ /* 0x000fe4000001ff00 */
[----:B------:R-:W-:Y:S01]  /*03d0*/  CS2R R10, SRZ ;  /* 0x00000000000a7805 */ /* 0x000fe2000001ff00 */
[----:B------:R1:W2:Y:S01]  /*03e0*/  @P6 LDG.E.EL.128 R4, desc[UR4][R14.64+-0x300] ;  /* 0xfffd00040e046981 */ /* 0x0002a2000c2e1d00 */
[----:B------:R-:W-:Y:S01]  /*03f0*/  FADD R0, R12, R13 ;  /* 0x0000000d0c007221 */ /* 0x000fe20000000000 */
[----:B------:R-:W-:-:S03]  /*0400*/  CS2R R12, SRZ ;  /* 0x00000000000c7805 */ /* 0x000fc6000001ff00 */
[----:B------:R4:W3:Y:S01]  /*0410*/  @P4 LDG.E.EL.128 R8, desc[UR4][R28.64] ;  /* 0x000000041c084981 */ /* 0x0008e2000c2e1d00 */
[----:B-1----:R-:W-:Y:S01]  /*0420*/  CS2R R14, SRZ ;  /* 0x00000000000e7805 */ /* 0x002fe2000001ff00 */
[----:B----4-:R-:W-:-:S05]  /*0430*/  IMAD.WIDE R28, R3, 0x4, R26 ;  /* 0x00000004031c7825 */ /* 0x010fca00078e021a */
[----:B------:R1:W4:Y:S01]  /*0440*/  @P4 LDG.E.EL.128 R12, desc[UR4][R28.64] ;  /* 0x000000041c0c4981 */ /* 0x000322000c2e1d00 */
[----:B------:R-:W-:Y:S01]  /*0450*/  FSETP.GTU.AND P5, PT, R25, RZ, PT ;  /* 0x000000ff1900720b */ /* 0x000fe20003fac000 */
[C---:B------:R-:W-:Y:S02]  /*0460*/  IMAD.IADD R17, R18.reuse, 0x1, R17 ;  /* 0x0000000112117824 */ /* 0x040fe400078e0211 */
[----:B-1----:R-:W-:-:S04]  /*0470*/  IMAD.WIDE R28, R18, 0x4, R26 ;  /* 0x00000004121c7825 */ /* 0x002fc800078e021a */
[----:B------:R-:W-:Y:S01]  /*0480*/  IMAD.WIDE R26, R17, 0x4, R22 ;  /* 0x00000004111a7825 */ /* 0x000fe200078e0216 */
[----:B---3--:R-:W-:Y:S02]  /*0490*/  SEL R3, R8, RZ, P4 ;  /* 0x000000ff08037207 */ /* 0x008fe40002000000 */
[----:B------:R-:W-:Y:S02]  /*04a0*/  SEL R9, R9, RZ, P4 ;  /* 0x000000ff09097207 */ /* 0x000fe40002000000 */
[----:B------:R-:W-:Y:S02]  /*04b0*/  FSEL R8, R25, RZ, P5 ;  /* 0x000000ff19087208 */ /* 0x000fe40002800000 */
[----:B----4-:R-:W-:-:S05]  /*04c0*/  SEL R12, R12, RZ, P4 ;  /* 0x000000ff0c0c7207 */ /* 0x010fca0002000000 */
[----:B------:R-:W-:Y:S01]  /*04d0*/  FADD R3, R3, R12 ;  /* 0x0000000c03037221 */ /* 0x000fe20000000000 */
[----:B------:R-:W-:Y:S02]  /*04e0*/  SEL R12, R13, RZ, P4 ;  /* 0x000000ff0d0c7207 */ /* 0x000fe40002000000 */
[----:B------:R-:W-:Y:S02]  /*04f0*/  SEL R13, R14, RZ, P4 ;  /* 0x000000ff0e0d7207 */ /* 0x000fe40002000000 */
[----:B------:R-:W-:Y:S01]  /*0500*/  FSETP.GTU.AND P1, PT, R3, RZ, PT ;  /* 0x000000ff0300720b */ /* 0x000fe20003f2c000 */
[----:B------:R-:W-:Y:S01]  /*0510*/  FADD R9, R9, R12 ;  /* 0x0000000c09097221 */ /* 0x000fe20000000000 */
[----:B------:R-:W-:Y:S02]  /*0520*/  SEL R12, R10, RZ, P4 ;  /* 0x000000ff0a0c7207 */ /* 0x000fe40002000000 */
[----:B------:R-:W-:-:S03]  /*0530*/  FSEL R3, R3, RZ, P1 ;  /* 0x000000ff03037208 */ /* 0x000fc60000800000 */
[----:B------:R-:W-:Y:S01]  /*0540*/  FADD R12, R12, R13 ;  /* 0x0000000d0c0c7221 */ /* 0x000fe20000000000 */
[C---:B------:R-:W-:Y:S02]  /*0550*/  FSETP.GEU.AND P1, PT, R3.reuse, 6, PT ;  /* 0x40c000000300780b */ /* 0x040fe40003f2e000 */
[----:B------:R-:W-:-:S11]  /*0560*/  FSETP.NAN.AND P5, PT, R3, R3, PT ;  /* 0x000000030300720b */ /* 0x000fd60003fa8000 */
[----:B------:R-:W-:Y:S02]  /*0570*/  @P1 FSEL R3, R3, 6, P5 ;  /* 0x40c0000003031808 */ /* 0x000fe40002800000 */
[----:B------:R-:W-:Y:S02]  /*0580*/  FSETP.GEU.AND P1, PT, R8, 6, PT ;  /* 0x40c000000800780b */ /* 0x000fe40003f2e000 */
[----:B------:R-:W-:-:S04]  /*0590*/  FSETP.GTU.AND P5, PT, R9, RZ, PT ;  /* 0x000000ff0900720b */ /* 0x000fc80003fac000 */
[----:B------:R-:W-:Y:S02]  /*05a0*/  FSEL R9, R9, RZ, P5 ;  /* 0x000000ff09097208 */ /* 0x000fe40002800000 */
[----:B------:R-:W-:-:S05]  /*05b0*/  FSETP.NAN.AND P5, PT, R8, R8, PT ;  /* 0x000000080800720b */ /* 0x000fca0003fa8000 */
        /* <DEDUP_REMOVED lines=13> */
[----:B------:R-:W-:Y:S01]  /*0690*/  FSEL R13, R24, RZ, P5 ;  /* 0x000000ff180d7208 */ /* 0x000fe20002800000 */
[----:B------:R-:W-:Y:S01]  /*06a0*/  IMAD.WIDE R24, R18, 0x4, R20 ;  /* 0x0000000412187825 */ /* 0x000fe200078e0214 */
[----:B------:R-:W-:-:S05]  /*06b0*/  FSETP.NAN.AND P5, PT, R12, R12, PT ;  /* 0x0000000c0c00720b */ /* 0x000fca0003fa8000 */
[----:B------:R-:W-:Y:S02]  /*06c0*/  @P1 FSEL R12, R12, 6, P5 ;  /* 0x40c000000c0c1808 */ /* 0x000fe40002800000 */
[C---:B------:R-:W-:Y:S02]  /*06d0*/  FSETP.GEU.AND P5, PT, R13.reuse, 6, PT ;  /* 0x40c000000d00780b */ /* 0x040fe40003fae000 */
[----:B------:R-:W-:-:S11]  /*06e0*/  FSETP.NAN.AND P1, PT, R13, R13, PT ;  /* 0x0000000d0d00720b */ /* 0x000fd60003f28000 */
[----:B------:R-:W-:Y:S02]  /*06f0*/  @P5 FSEL R13, R13, 6, P1 ;  /* 0x40c000000d0d5808 */ /* 0x000fe40000800000 */
[----:B------:R-:W-:Y:S02]  /*0700*/  ISETP.GE.AND P1, PT, R18, 0xc0, PT ;  /* 0x000000c01200780c */ /* 0x000fe40003f26270 */
[----:B------:R-:W-:Y:S02]  /*0710*/  CS2R R18, SRZ ;  /* 0x0000000000127805 */ /* 0x000fe4000001ff00 */
[----:B------:R-:W-:Y:S02]  /*0720*/  ISETP.LT.AND P5, PT, R16, 0x168600, !P1 ;  /* 0x001686001000780c */ /* 0x000fe40004fa1270 */
[----:B------:R-:W-:-:S06]  /*0730*/  CS2R R16, SRZ ;  /* 0x0000000000107805 */ /* 0x000fcc000001ff00 */
[----:B------:R1:W3:Y:S01]  /*0740*/  @P6 LDG.E.EL.128 R16, desc[UR4][R24.64+-0x300] ;  /* 0xfffd000418106981 */ /* 0x0002e2000c2e1d00 */
[----:B--2---:R-:W-:Y:S02]  /*0750*/  SEL R21, R4, RZ, P6 ;  /* 0x000000ff04157207 */ /* 0x004fe40003000000 */
[----:B------:R-:W-:Y:S02]  /*0760*/  CS2R R22, SRZ ;  /* 0x0000000000167805 */ /* 0x000fe4000001ff00 */
[----:B------:R-:W-:Y:S02]  /*0770*/  SEL R14, R5, RZ, P6 ;  /* 0x000000ff050e7207 */ /* 0x000fe40003000000 */
[----:B-1----:R-:W-:Y:S02]  /*0780*/  CS2R R24, SRZ ;  /* 0x0000000000187805 */ /* 0x002fe4000001ff00 */
[----:B---3--:R-:W-:Y:S02]  /*0790*/  SEL R16, R16, RZ, P6 ;  /* 0x000000ff10107207 */ /* 0x008fe40003000000 */
[----:B------:R-:W-:-:S03]  /*07a0*/  SEL R17, R17, RZ, P6 ;  /* 0x000000ff11117207 */ /* 0x000fc60003000000 */
[----:B------:R-:W-:Y:S01]  /*07b0*/  FADD R4, R21, R16 ;  /* 0x0000001015047221 */ /* 0x000fe20000000000 */
[----:B------:R-:W-:Y:S01]  /*07c0*/  CS2R R20, SRZ ;  /* 0x0000000000147805 */ /* 0x000fe2000001ff00 */
[----:B------:R-:W-:-:S05]  /*07d0*/  FADD R5, R14, R17 ;  /* 0x000000110e057221 */ /* 0x000fca0000000000 */
[----:B------:R1:W2:Y:S02]  /*07e0*/  @P5 LDG.E.EL.128 R20, desc[UR4][R26.64] ;  /* 0x000000041a145981 */ /* 0x0002a4000c2e1d00 */
[----:B-1----:R-:W-:-:S06]  /*07f0*/  CS2R R26, SRZ ;  /* 0x00000000001a7805 */ /* 0x002fcc000001ff00 */
[----:B------:R-:W3:Y:S01]  /*0800*/  @P5 LDG.E.EL.128 R24, desc[UR4][R28.64] ;  /* 0x000000041c185981 */ /* 0x000ee2000c2e1d00 */
[----:B------:R-:W-:Y:S02]  /*0810*/  SEL R11, R11, RZ, P4 ;  /* 0x000000ff0b0b7207 */ /* 0x000fe40002000000 */
[----:B------:R-:W-:Y:S02]  /*0820*/  SEL R18, R18, RZ, P6 ;  /* 0x000000ff12127207 */ /* 0x000fe40003000000 */
[----:B------:R-:W-:Y:S02]  /*0830*/  SEL R19, R19, RZ, P6 ;  /* 0x000000ff13137207 */ /* 0x000fe40003000000 */
[----:B------:R-:W-:Y:S02]  /*0840*/  FSEL R9, R9, R10, !P3 ;  /* 0x0000000a09097208 */ /* 0x000fe40005800000 */
[----:B------:R-:W-:Y:S02]  /*0850*/  FSEL R8, R3, R8, !P3 ;  /* 0x0000000803087208 */ /* 0x000fe40005800000 */
[----:B------:R-:W-:-:S02]  /*0860*/  FSEL R10, R12, R13, !P3 ;  /* 0x0000000d0c0a7208 */ /* 0x000fc40005800000 */
[----:B--2---:R-:W-:Y:S02]  /*0870*/  SEL R14, R22, RZ, P5 ;  /* 0x000000ff160e7207 */ /* 0x004fe40002800000 */
[----:B------:R-:W-:Y:S02]  /*0880*/  SEL R16, R21, RZ, P5 ;  /* 0x000000ff15107207 */ /* 0x000fe40002800000 */
[----:B------:R-:W-:Y:S02]  /*0890*/  SEL R21, R6, RZ, P6 ;  /* 0x000000ff06157207 */ /* 0x000fe40003000000 */
[----:B------:R-:W-:-:S03]  /*08a0*/  SEL R23, R23, RZ, P5 ;  /* 0x000000ff17177207 */ /* 0x000fc60002800000 */
[----:B------:R-:W-:Y:S01]  /*08b0*/  FADD R18, R21, R18 ;  /* 0x0000001215127221 */ /* 0x000fe20000000000 */
[----:B---3--:R-:W-:Y:S02]  /*08c0*/  SEL R17, R26, RZ, P5 ;  /* 0x000000ff1a117207 */ /* 0x008fe40002800000 */
[----:B------:R-:W-:Y:S02]  /*08d0*/  SEL R24, R24, RZ, P5 ;  /* 0x000000ff18187207 */ /* 0x000fe40002800000 */
[----:B------:R-:W-:Y:S01]  /*08e0*/  SEL R25, R25, RZ, P5 ;  /* 0x000000ff19197207 */ /* 0x000fe20002800000 */
[----:B------:R-:W-:Y:S01]  /*08f0*/  FADD R14, R14, R17 ;  /* 0x000000110e0e7221 */ /* 0x000fe20000000000 */
[----:B------:R-:W-:Y:S02]  /*0900*/  SEL R17, R20, RZ, P5 ;  /* 0x000000ff14117207 */ /* 0x000fe40002800000 */
[----:B------:R-:W-:Y:S01]  /*0910*/  SEL R20, R15, RZ, P4 ;  /* 0x000000ff0f147207 */ /* 0x000fe20002000000 */
[----:B------:R-:W-:Y:S01]  /*0920*/  FADD R16, R16, R25 ;  /* 0x0000001910107221 */ /* 0x000fe20000000000 */
[----:B------:R-:W-:Y:S01]  /*0930*/  SEL R22, R27, RZ, P5 ;  /* 0x000000ff1b167207 */ /* 0x000fe20002800000 */
[----:B------:R-:W-:-:S02]  /*0940*/  FADD R17, R17, R24 ;  /* 0x0000001811117221 */ /* 0x000fc40000000000 */
[----:B------:R-:W-:Y:S01]  /*0950*/  FADD R11, R11, R20 ;  /* 0x000000140b0b7221 */ /* 0x000fe20000000000 */
[----:B------:R-:W-:Y:S01]  /*0960*/  SEL R20, R7, RZ, P6 ;  /* 0x000000ff07147207 */ /* 0x000fe20003000000 */
[----:B------:R-:W-:Y:S01]  /*0970*/  FADD R21, R23, R22 ;  /* 0x0000001617157221 */ /* 0x000fe20000000000 */
[----:B------:R-:W-:Y:S02]  /*0980*/  FSETP.GTU.AND P6, PT, R0, RZ, PT ;  /* 0x000000ff0000720b */ /* 0x000fe40003fcc000 */
[C---:B------:R-:W-:Y:S01]  /*0990*/  FSETP.GTU.AND P4, PT, R11.reuse, RZ, PT ;  /* 0x000000ff0b00720b */ /* 0x040fe20003f8c000 */
[----:B------:R-:W-:Y:S01]  /*09a0*/  FADD R19, R20, R19 ;  /* 0x0000001314137221 */ /* 0x000fe20000000000 */
[----:B------:R-:W-:Y:S02]  /*09b0*/  FSEL R6, R0, RZ, P6 ;  /* 0x000000ff00067208 */ /* 0x000fe40003000000 */
[----:B------:R-:W-:Y:S02]  /*09c0*/  FSEL R11, R11, RZ, P4 ;  /* 0x000000ff0b0b7208 */ /* 0x000fe40002000000 */
[----:B------:R-:W-:-:S02]  /*09d0*/  FSETP.GTU.AND P6, PT, R17, RZ, PT ;  /* 0x000000ff1100720b */ /* 0x000fc40003fcc000 */
[C---:B------:R-:W-:Y:S02]  /*09e0*/  FSETP.GEU.AND P4, PT, R11.reuse, 6, PT ;  /* 0x40c000000b00780b */ /* 0x040fe40003f8e000 */
[----:B------:R-:W-:Y:S02]  /*09f0*/  FSETP.NAN.AND P5, PT, R11, R11, PT ;  /* 0x0000000b0b00720b */ /* 0x000fe40003fa8000 */
[----:B------:R-:W-:Y:S02]  /*0a00*/  FSEL R0, R17, RZ, P6 ;  /* 0x000000ff11007208 */ /* 0x000fe40003000000 */
[----:B------:R-:W-:-:S04]  /*0a10*/  FSETP.GTU.AND P6, PT, R16, RZ, PT ;  /* 0x000000ff1000720b */ /* 0x000fc80003fcc000 */
[----:B------:R-:W-:Y:S02]  /*0a20*/  FSEL R16, R16, RZ, P6 ;  /* 0x000000ff10107208 */ /* 0x000fe40003000000 */
[----:B------:R-:W-:Y:S02]  /*0a30*/  FSETP.NAN.AND P6, PT, R6, R6, PT ;  /* 0x000000060600720b */ /* 0x000fe40003fc8000 */
[----:B------:R-:W-:Y:S02]  /*0a40*/  @P4 FSEL R11, R11, 6, P5 ;  /* 0x40c000000b0b4808 */ /* 0x000fe40002800000 */
[----:B------:R-:W-:Y:S02]  /*0a50*/  FSETP.GTU.AND P5, PT, R4, RZ, PT ;  /* 0x000000ff0400720b */ /* 0x000fe40003fac000 */
[----:B------:R-:W-:Y:S02]  /*0a60*/  FSETP.GEU.AND P4, PT, R6, 6, PT ;  /* 0x40c000000600780b */ /* 0x000fe40003f8e000 */
[----:B------:R-:W-:-:S02]  /*0a70*/  FSEL R7, R4, RZ, P5 ;  /* 0x000000ff04077208 */ /* 0x000fc40002800000 */
[----:B------:R-:W-:-:S09]  /*0a80*/  FSETP.GEU.AND P5, PT, R0, 6, PT ;  /* 0x40c000000000780b */ /* 0x000fd20003fae000 */
[----:B------:R-:W-:Y:S02]  /*0a90*/  @P4 FSEL R6, R6, 6, P6 ;  /* 0x40c0000006064808 */ /* 0x000fe40003000000 */
[C---:B------:R-:W-:Y:S02]  /*0aa0*/  FSETP.NAN.AND P6, PT, R0.reuse, R0, PT ;  /* 0x000000000000720b */ /* 0x040fe40003fc8000 */
[----:B------:R-:W-:Y:S02]  /*0ab0*/  FSETP.GEU.AND P4, PT, R7, 6, PT ;  /* 0x40c000000700780b */ /* 0x000fe40003f8e000 */
[----:B------:R-:W-:Y:S02]  /*0ac0*/  @P5 FSEL R0, R0, 6, P6 ;  /* 0x40c0000000005808 */ /* 0x000fe40003000000 */
[----:B------:R-:W-:Y:S02]  /*0ad0*/  FSETP.GTU.AND P6, PT, R5, RZ, PT ;  /* 0x000000ff0500720b */ /* 0x000fe40003fcc000 */
[----:B------:R-:W-:-:S02]  /*0ae0*/  FSETP.GEU.AND P5, PT, R16, 6, PT ;  /* 0x40c000001000780b */ /* 0x000fc40003fae000 */
[----:B------:R-:W-:Y:S02]  /*0af0*/  FSEL R15, R5, RZ, P6 ;  /* 0x000000ff050f7208 */ /* 0x000fe40003000000 */
[----:B------:R-:W-:Y:S01]  /*0b00*/  FSETP.NAN.AND P6, PT, R7, R7, PT ;  /* 0x000000070700720b */ /* 0x000fe20003fc8000 */
[----:B------:R-:W1:Y:S01]  /*0b10*/  LDC.64 R4, c[0x0][0x230] ;  /* 0x00008c00ff047b82 */ /* 0x000e620000000a00 */
[----:B------:R-:W-:Y:S02]  /*0b20*/  FSEL R11, R11, R6, !P3 ;  /* 0x000000060b0b7208 */ /* 0x000fe40005800000 */
[----:B------:R-:W-:Y:S02]  /*0b30*/  @P4 FSEL R7, R7, 6, P6 ;  /* 0x40c0000007074808 */ /* 0x000fe40003000000 */
[----:B------:R-:W-:Y:S02]  /*0b40*/  FSETP.GEU.AND P4, PT, R15, 6, PT ;  /* 0x40c000000f00780b */ /* 0x000fe40003f8e000 */
[----:B------:R-:W-:-:S04]  /*0b50*/  FSETP.NAN.AND P6, PT, R16, R16, PT ;  /* 0x000000101000720b */ /* 0x000fc80003fc8000 */
[----:B------:R-:W-:Y:S02]  /*0b60*/  @P5 FSEL R16, R16, 6, P6 ;  /* 0x40c0000010105808 */ /* 0x000fe40003000000 */
[C---:B------:R-:W-:Y:S02]  /*0b70*/  FSETP.GTU.AND P5, PT, R14.reuse, RZ, PT ;  /* 0x000000ff0e00720b */ /* 0x040fe40003fac000 */
[----:B------:R-:W-:Y:S02]  /*0b80*/  FSETP.NAN.AND P6, PT, R15, R15, PT ;  /* 0x0000000f0f00720b */ /* 0x000fe40003fc8000 */
[----:B------:R-:W-:Y:S02]  /*0b90*/  FSEL R17, R14, RZ, P5 ;  /* 0x000000ff0e117208 */ /* 0x000fe40002800000 */
[----:B------:R-:W-:Y:S02]  /*0ba0*/  FSETP.GTU.AND P5, PT, R21, RZ, PT ;  /* 0x000000ff1500720b */ /* 0x000fe40003fac000 */
[----:B------:R-:W-:-:S02]  /*0bb0*/  @P4 FSEL R15, R15, 6, P6 ;  /* 0x40c000000f0f4808 */ /* 0x000fc40003000000 */
[----:B------:R-:W-:Y:S01]  /*0bc0*/  FSETP.GEU.AND P4, PT, R17, 6, PT ;  /* 0x40c000001100780b */ /* 0x000fe20003f8e000 */
[----:B-1----:R-:W-:Y:S01]  /*0bd0*/  IMAD.WIDE R2, R2, 0x4, R4 ;  /* 0x0000000402027825 */ /* 0x002fe200078e0204 */
[----:B------:R-:W-:Y:S02]  /*0be0*/  FSEL R14, R21, RZ, P5 ;  /* 0x000000ff150e7208 */ /* 0x000fe40002800000 */
[C---:B------:R-:W-:Y:S02]  /*0bf0*/  FSETP.GTU.AND P6, PT, R19.reuse, RZ, PT ;  /* 0x000000ff1300720b */ /* 0x040fe40003fcc000 */
[C---:B------:R-:W-:Y:S01]  /*0c00*/  FSETP.GTU.AND P5, PT, R18.reuse, RZ, PT ;  /* 0x000000ff1200720b */ /* 0x040fe20003fac000 */
[----:B------:R1:W-:Y:S01]  /*0c10*/  @!P2 STG.E.128 desc[UR4][R2.64], R8 ;  /* 0x000000080200a986 */ /* 0x0003e2000c101d04 */
[----:B------:R-:W-:Y:S02]  /*0c20*/  FSEL R19, R19, RZ, P6 ;  /* 0x000000ff13137208 */ /* 0x000fe40003000000 */
[----:B------:R-:W-:-:S02]  /*0c30*/  FSEL R18, R18, RZ, P5 ;  /* 0x000000ff12127208 */ /* 0x000fc40002800000 */
[C---:B------:R-:W-:Y:S02]  /*0c40*/  FSETP.NAN.AND P6, PT, R17.reuse, R17, PT ;  /* 0x000000111100720b */ /* 0x040fe40003fc8000 */
[----:B------:R-:W-:Y:S02]  /*0c50*/  FSETP.GEU.AND P5, PT, R14, 6, PT ;  /* 0x40c000000e00780b */ /* 0x000fe40003fae000 */
[----:B------:R-:W-:Y:S02]  /*0c60*/  @P4 FSEL R17, R17, 6, P6 ;  /* 0x40c0000011114808 */ /* 0x000fe40003000000 */
[----:B------:R-:W-:Y:S02]  /*0c70*/  FSETP.GEU.AND P6, PT, R18, 6, PT ;  /* 0x40c000001200780b */ /* 0x000fe40003fce000 */
[----:B------:R-:W-:Y:S02]  /*0c80*/  FSETP.GEU.AND P4, PT, R19, 6, PT ;  /* 0x40c000001300780b */ /* 0x000fe40003f8e000 */
[----:B------:R-:W-:-:S02]  /*0c90*/  FSETP.NAN.AND P3, PT, R14, R14, PT ;  /* 0x0000000e0e00720b */ /* 0x000fc40003f68000 */
[----:B------:R-:W-:Y:S02]  /*0ca0*/  FSEL R4, R0, R7, !P1 ;  /* 0x0000000700047208 */ /* 0x000fe40004800000 */
[----:B------:R-:W-:Y:S02]  /*0cb0*/  FSEL R5, R16, R15, !P1 ;  /* 0x0000000f10057208 */ /* 0x000fe40004800000 */
[----:B------:R-:W-:Y:S02]  /*0cc0*/  @P5 FSEL R14, R14, 6, P3 ;  /* 0x40c000000e0e5808 */ /* 0x000fe40001800000 */
[C---:B------:R-:W-:Y:S02]  /*0cd0*/  FSETP.NAN.AND P3, PT, R18.reuse, R18, PT ;  /* 0x000000121200720b */ /* 0x040fe40003f68000 */
[----:B------:R-:W-:Y:S02]  /*0ce0*/  FSETP.NAN.AND P5, PT, R19, R19, PT ;  /* 0x000000131300720b */ /* 0x000fe40003fa8000 */
[----:B------:R-:W-:-:S02]  /*0cf0*/  @P6 FSEL R18, R18, 6, P3 ;  /* 0x40c0000012126808 */ /* 0x000fc40001800000 */
[----:B------:R-:W-:Y:S02]  /*0d00*/  @P4 FSEL R19, R19, 6, P5 ;  /* 0x40c0000013134808 */ /* 0x000fe40002800000 */
[----:B------:R-:W-:Y:S02]  /*0d10*/  FSEL R6, R17, R18, !P1 ;  /* 0x0000001211067208 */ /* 0x000fe40004800000 */
[----:B------:R-:W-:Y:S01]  /*0d20*/  FSEL R7, R14, R19, !P1 ;  /* 0x000000130e077208 */ /* 0x000fe20004800000 */
[----:B-1----:R-:W-:Y:S06]  /*0d30*/  @P0 EXIT ;  /* 0x000000000000094d */ /* 0x002fec0003800000 */
[----:B------:R-:W-:Y:S01]  /*0d40*/  STG.E.128 desc[UR4][R2.64+0x800], R4 ;  /* 0x0008000402007986 */ /* 0x000fe2000c101d04 */
[----:B------:R-:W-:Y:S05]  /*0d50*/  EXIT ;  /* 0x000000000000794d */ /* 0x000fea0003800000 */
.L_x_0:
[----:B------:R-:W-:-:S00]  /*0d60*/  BRA `(.L_x_0) ;  /* 0xfffffffc00fc7947 */ /* 0x000fc0000383ffff */
[----:B------:R-:W-:-:S00]  /*0d70*/  NOP ;  /* 0x0000000000007918 */ /* 0x000fc00000000000 */
        /* <DEDUP_REMOVED lines=8> */
.L_x_1:


//--------------------- .nv.constant0.triton_poi_fused_cat_22 --------------------------
	.section	.nv.constant0.triton_poi_fused_cat_22,"a",@progbits
	.sectionflags	@""
	.align	4
.nv.constant0.triton_poi_fused_cat_22:
	.zero		572
